//
// Generated by NVIDIA NVVM Compiler
//
// Compiler Build ID: CL-36424714
// Cuda compilation tools, release 13.0, V13.0.88
// Based on NVVM 20.0.0
//

.version 9.0
.target sm_100
.address_size 64

	// .globl	_Z6kernelPi

.visible .entry _Z6kernelPi(
	.param .u64 .ptr .align 1 _Z6kernelPi_param_0
)
{
	.reg .b32 	%r<3>;
	.reg .b64 	%rd<3>;

	ld.param.u64 	%rd1, [_Z6kernelPi_param_0];
	cvta.to.global.u64 	%rd2, %rd1;
	ld.global.u32 	%r1, [%rd2];
	mul.lo.s32 	%r2, %r1, %r1;
	st.global.u32 	[%rd2], %r2;
	ret;

}


// ===== COMPILED SASS (sm_100) =====

	.target	sm_100

	.elftype	@"ET_EXEC"


//--------------------- .note.nv.tkinfo           --------------------------
	.section	.note.nv.tkinfo,"",@"SHT_NOTE"
	.sectionflags	@"SHF_NOTE_NV_TKINFO"
	.tkinfo
        /*0018*/ 	.word	0x00000002
        /*0030*/ 	.string	""
        /*0030*/ 	.string	"ptxas"
        /*0030*/ 	.string	"Cuda compilation tools, release 13.0, V13.0.88"
        /*0030*/ 	.string	"Build cuda_13.0.r13.0/compiler.36424714_0"
        /*0030*/ 	.string	"-arch sm_100 -m 64 "



//--------------------- .note.nv.cuinfo           --------------------------
	.section	.note.nv.cuinfo,"",@"SHT_NOTE"
	.sectionflags	@"SHF_NOTE_NV_CUINFO"
        /*0018*/ 	.short	0x0002
        /*001a*/ 	.short	0x0064
        /*001c*/ 	.short	0x0082
	.zero		2


//--------------------- .nv.info                  --------------------------
	.section	.nv.info,"",@"SHT_CUDA_INFO"
	.align	4


	//----- nvinfo : EIATTR_REGCOUNT
	.align		4
        /*0000*/ 	.byte	0x04, 0x2f
        /*0002*/ 	.short	(.L_1 - .L_0)
	.align		4
.L_0:
        /*0004*/ 	.word	index@(_Z6kernelPi)
        /*0008*/ 	.word	0x00000008


	//----- nvinfo : EIATTR_FRAME_SIZE
	.align		4
.L_1:
        /*000c*/ 	.byte	0x04, 0x11
        /*000e*/ 	.short	(.L_3 - .L_2)
	.align		4
.L_2:
        /*0010*/ 	.word	index@(_Z6kernelPi)
        /*0014*/ 	.word	0x00000000


	//----- nvinfo : EIATTR_MIN_STACK_SIZE
	.align		4
.L_3:
        /*0018*/ 	.byte	0x04, 0x12
        /*001a*/ 	.short	(.L_5 - .L_4)
	.align		4
.L_4:
        /*001c*/ 	.word	index@(_Z6kernelPi)
        /*0020*/ 	.word	0x00000000
.L_5:


//--------------------- .nv.compat                --------------------------
	.section	.nv.compat,"",@"SHT_CUDA_COMPAT_INFO"
	.align	4
        /*0000*/ 	.byte	0x02, 0x09, 0x00, 0x00, 0x02, 0x02, 0x01, 0x00, 0x02, 0x05, 0x05, 0x00, 0x03, 0x07, 0x01, 0x01
        /*0010*/ 	.byte	0x02, 0x03, 0x00, 0x00, 0x02, 0x06, 0x01, 0x00, 0x04, 0x0b, 0x08, 0x00, 0x09, 0x00, 0x00, 0x00
        /*0020*/ 	.byte	0x00, 0x00, 0x00, 0x00


//--------------------- .nv.info._Z6kernelPi      --------------------------
	.section	.nv.info._Z6kernelPi,"",@"SHT_CUDA_INFO"
	.sectionflags	@""
	.align	4


	//----- nvinfo : EIATTR_CUDA_API_VERSION
	.align		4
        /*0000*/ 	.byte	0x04, 0x37
        /*0002*/ 	.short	(.L_7 - .L_6)
.L_6:
        /*0004*/ 	.word	0x00000082


	//----- nvinfo : EIATTR_KPARAM_INFO
	.align		4
.L_7:
        /*0008*/ 	.byte	0x04, 0x17
        /*000a*/ 	.short	(.L_9 - .L_8)
.L_8:
        /*000c*/ 	.word	0x00000000
        /*0010*/ 	.short	0x0000
        /*0012*/ 	.short	0x0000
        /*0014*/ 	.byte	0x00, 0xf5, 0x21, 0x00


	//----- nvinfo : EIATTR_SPARSE_MMA_MASK
	.align		4
.L_9:
        /*0018*/ 	.byte	0x03, 0x50
        /*001a*/ 	.short	0x0000


	//----- nvinfo : EIATTR_MAXREG_COUNT
	.align		4
        /*001c*/ 	.byte	0x03, 0x1b
        /*001e*/ 	.short	0x00ff


	//----- nvinfo : EIATTR_MERCURY_ISA_VERSION
	.align		4
        /*0020*/ 	.byte	0x03, 0x5f
        /*0022*/ 	.short	0x0101


	//----- nvinfo : EIATTR_VRC_CTA_INIT_COUNT
	.align		4
        /*0024*/ 	.byte	0x02, 0x4a
	.zero		1
	.zero		1


	//----- nvinfo : EIATTR_EXIT_INSTR_OFFSETS
	.align		4
        /*0028*/ 	.byte	0x04, 0x1c
        /*002a*/ 	.short	(.L_11 - .L_10)


	//   ....[0]....
.L_10:
        /*002c*/ 	.word	0x00000060


	//----- nvinfo : EIATTR_CBANK_PARAM_SIZE
	.align		4
.L_11:
        /*0030*/ 	.byte	0x03, 0x19
        /*0032*/ 	.short	0x0008


	//----- nvinfo : EIATTR_PARAM_CBANK
	.align		4
        /*0034*/ 	.byte	0x04, 0x0a
        /*0036*/ 	.short	(.L_13 - .L_12)
	.align		4
.L_12:
        /*0038*/ 	.word	index@(.nv.constant0._Z6kernelPi)
        /*003c*/ 	.short	0x0380
        /*003e*/ 	.short	0x0008


	//----- nvinfo : EIATTR_SW_WAR
	.align		4
.L_13:
        /*0040*/ 	.byte	0x04, 0x36
        /*0042*/ 	.short	(.L_15 - .L_14)
.L_14:
        /*0044*/ 	.word	0x00000008
.L_15:


//--------------------- .nv.callgraph             --------------------------
	.section	.nv.callgraph,"",@"SHT_CUDA_CALLGRAPH"
	.align	4
	.sectionentsize	8
	.align		4
        /*0000*/ 	.word	0x00000000
	.align		4
        /*0004*/ 	.word	0xffffffff
	.align		4
        /*0008*/ 	.word	0x00000000
	.align		4
        /*000c*/ 	.word	0xfffffffe
	.align		4
        /*0010*/ 	.word	0x00000000
	.align		4
        /*0014*/ 	.word	0xfffffffd
	.align		4
        /*0018*/ 	.word	0x00000000
	.align		4
        /*001c*/ 	.word	0xfffffffc


//--------------------- .text._Z6kernelPi         --------------------------
	.section	.text._Z6kernelPi,"ax",@progbits
	.align	128
        .global         _Z6kernelPi
        .type           _Z6kernelPi,@function
        .size           _Z6kernelPi,(.L_x_1 - _Z6kernelPi)
        .other          _Z6kernelPi,@"STO_CUDA_ENTRY STV_DEFAULT"
_Z6kernelPi:
.text._Z6kernelPi:
[----:B------:R-:W-:Y:S08]  /*0000*/  LDC R1, c[0x0][0x37c] ;  /* 0x0000df00ff017b82 */ /* 0x000ff00000000800 */
[----:B------:R-:W0:Y:S01]  /*0010*/  LDC.64 R2, c[0x0][0x380] ;  /* 0x0000e000ff027b82 */ /* 0x000e220000000a00 */
[----:B------:R-:W0:Y:S02]  /*0020*/  LDCU.64 UR4, c[0x0][0x358] ;  /* 0x00006b00ff0477ac */ /* 0x000e240008000a00 */
[----:B0-----:R-:W2:Y:S02]  /*0030*/  LDG.E R0, desc[UR4][R2.64] ;  /* 0x0000000402007981 */ /* 0x001ea4000c1e1900 */
[----:B--2---:R-:W-:-:S05]  /*0040*/  IMAD R5, R0, R0, RZ ;  /* 0x0000000000057224 */ /* 0x004fca00078e02ff */
[----:B------:R-:W-:Y:S01]  /*0050*/  STG.E desc[UR4][R2.64], R5 ;  /* 0x0000000502007986 */ /* 0x000fe2000c101904 */
[----:B------:R-:W-:Y:S05]  /*0060*/  EXIT ;  /* 0x000000000000794d */ /* 0x000fea0003800000 */
.L_x_0:
[----:B------:R-:W-:-:S00]  /*0070*/  BRA `(.L_x_0) ;  /* 0xfffffffc00fc7947 */ /* 0x000fc0000383ffff */
[----:B------:R-:W-:-:S00]  /*0080*/  NOP ;  /* 0x0000000000007918 */ /* 0x000fc00000000000 */
[----:B------:R-:W-:-:S00]  /*0090*/  NOP ;  /* 0x0000000000007918 */ /* 0x000fc00000000000 */
[----:B------:R-:W-:-:S00]  /*00a0*/  NOP ;  /* 0x0000000000007918 */ /* 0x000fc00000000000 */
[----:B------:R-:W-:-:S00]  /*00b0*/  NOP ;  /* 0x0000000000007918 */ /* 0x000fc00000000000 */
[----:B------:R-:W-:-:S00]  /*00c0*/  NOP ;  /* 0x0000000000007918 */ /* 0x000fc00000000000 */
[----:B------:R-:W-:-:S00]  /*00d0*/  NOP ;  /* 0x0000000000007918 */ /* 0x000fc00000000000 */
[----:B------:R-:W-:-:S00]  /*00e0*/  NOP ;  /* 0x0000000000007918 */ /* 0x000fc00000000000 */
[----:B------:R-:W-:-:S00]  /*00f0*/  NOP ;  /* 0x0000000000007918 */ /* 0x000fc00000000000 */
.L_x_1:


//--------------------- .nv.shared.reserved.0     --------------------------
	.section	.nv.shared.reserved.0,"aw",@nobits
	.weak		__nv_reservedSMEM_offset_0_alias
	.size		__nv_reservedSMEM_offset_0_alias, 0, 64
	.other		__nv_reservedSMEM_offset_0_alias,@"STO_CUDA_RESERVED_SHARED STV_DEFAULT"
__nv_reservedSMEM_offset_0_alias:
	.zero		0
	.zero		64


//--------------------- .nv.constant0._Z6kernelPi --------------------------
	.section	.nv.constant0._Z6kernelPi,"a",@progbits
	.sectionflags	@""
	.align	4
.nv.constant0._Z6kernelPi:
	.zero		904


//--------------------- SYMBOLS --------------------------

	.type		.nv.reservedSmem.offset0,@object
	.size		.nv.reservedSmem.offset0,0x4
